//
// Generated by NVIDIA NVVM Compiler
//
// Compiler Build ID: CL-36424714
// Cuda compilation tools, release 13.0, V13.0.88
// Based on NVVM 20.0.0
//

.version 9.0
.target sm_100
.address_size 64

	// .globl	_Z17dVdM_lastlayer_m1PdPKdPKiS1_S1_S3_
// _ZZ17dVdM_lastlayer_m1PdPKdPKiS1_S1_S3_E6T_size has been demoted
// _ZZ17dVdM_lastlayer_m1PdPKdPKiS1_S1_S3_E8nNeurons has been demoted
// _ZZ17dVdM_lastlayer_m1PdPKdPKiS1_S1_S3_E8maxsteps has been demoted
// _ZZ17dVdM_lastlayer_m1PdPKdPKiS1_S1_S3_E6decay1 has been demoted
// _ZZ17dVdM_lastlayer_m1PdPKdPKiS1_S1_S3_E6decay2 has been demoted

.visible .entry _Z17dVdM_lastlayer_m1PdPKdPKiS1_S1_S3_(
	.param .u64 .ptr .align 1 _Z17dVdM_lastlayer_m1PdPKdPKiS1_S1_S3__param_0,
	.param .u64 .ptr .align 1 _Z17dVdM_lastlayer_m1PdPKdPKiS1_S1_S3__param_1,
	.param .u64 .ptr .align 1 _Z17dVdM_lastlayer_m1PdPKdPKiS1_S1_S3__param_2,
	.param .u64 .ptr .align 1 _Z17dVdM_lastlayer_m1PdPKdPKiS1_S1_S3__param_3,
	.param .u64 .ptr .align 1 _Z17dVdM_lastlayer_m1PdPKdPKiS1_S1_S3__param_4,
	.param .u64 .ptr .align 1 _Z17dVdM_lastlayer_m1PdPKdPKiS1_S1_S3__param_5
)
{
	.reg .pred 	%p<12>;
	.reg .b32 	%r<41>;
	.reg .b64 	%rd<29>;
	.reg .b64 	%fd<33>;
	// demoted variable
	.shared .align 4 .u32 _ZZ17dVdM_lastlayer_m1PdPKdPKiS1_S1_S3_E6T_size;
	// demoted variable
	.shared .align 4 .u32 _ZZ17dVdM_lastlayer_m1PdPKdPKiS1_S1_S3_E8nNeurons;
	// demoted variable
	.shared .align 4 .u32 _ZZ17dVdM_lastlayer_m1PdPKdPKiS1_S1_S3_E8maxsteps;
	// demoted variable
	.shared .align 8 .f64 _ZZ17dVdM_lastlayer_m1PdPKdPKiS1_S1_S3_E6decay1;
	// demoted variable
	.shared .align 8 .f64 _ZZ17dVdM_lastlayer_m1PdPKdPKiS1_S1_S3_E6decay2;
	ld.param.u64 	%rd9, [_Z17dVdM_lastlayer_m1PdPKdPKiS1_S1_S3__param_0];
	ld.param.u64 	%rd7, [_Z17dVdM_lastlayer_m1PdPKdPKiS1_S1_S3__param_2];
	ld.param.u64 	%rd8, [_Z17dVdM_lastlayer_m1PdPKdPKiS1_S1_S3__param_3];
	ld.param.u64 	%rd10, [_Z17dVdM_lastlayer_m1PdPKdPKiS1_S1_S3__param_4];
	ld.param.u64 	%rd11, [_Z17dVdM_lastlayer_m1PdPKdPKiS1_S1_S3__param_5];
	cvta.to.global.u64 	%rd1, %rd9;
	cvta.to.global.u64 	%rd12, %rd10;
	cvta.to.global.u64 	%rd13, %rd11;
	ld.global.u32 	%r1, [%rd13];
	st.shared.u32 	[_ZZ17dVdM_lastlayer_m1PdPKdPKiS1_S1_S3_E6T_size], %r1;
	ld.global.u32 	%r23, [%rd13+4];
	st.shared.u32 	[_ZZ17dVdM_lastlayer_m1PdPKdPKiS1_S1_S3_E8nNeurons], %r23;
	ld.global.u32 	%r36, [%rd13+8];
	st.shared.u32 	[_ZZ17dVdM_lastlayer_m1PdPKdPKiS1_S1_S3_E8maxsteps], %r36;
	ld.global.f64 	%fd1, [%rd12+8];
	st.shared.f64 	[_ZZ17dVdM_lastlayer_m1PdPKdPKiS1_S1_S3_E6decay1], %fd1;
	ld.global.f64 	%fd2, [%rd12+16];
	st.shared.f64 	[_ZZ17dVdM_lastlayer_m1PdPKdPKiS1_S1_S3_E6decay2], %fd2;
	mov.u32 	%r25, %ctaid.x;
	mov.u32 	%r26, %ntid.x;
	mov.u32 	%r27, %tid.x;
	mad.lo.s32 	%r3, %r25, %r26, %r27;
	setp.ge.s32 	%p1, %r3, %r23;
	@%p1 bra 	$L__BB0_8;
	cvta.to.global.u64 	%rd14, %rd7;
	cvta.to.global.u64 	%rd15, %rd8;
	mul.wide.s32 	%rd16, %r3, 4;
	add.s64 	%rd17, %rd14, %rd16;
	ld.global.u32 	%r37, [%rd17];
	mul.wide.s32 	%rd18, %r3, 8;
	add.s64 	%rd2, %rd15, %rd18;
	mul.lo.s32 	%r5, %r1, %r3;
	setp.lt.s32 	%p2, %r37, 1;
	setp.lt.s32 	%p3, %r36, 0;
	or.pred  	%p4, %p2, %p3;
	@%p4 bra 	$L__BB0_8;
	ld.global.f64 	%fd15, [%rd2];
	setp.lt.f64 	%p5, %fd15, 0d0000000000000000;
	selp.f64 	%fd29, 0d3FF0000000000000, 0dBFF0000000000000, %p5;
	selp.f64 	%fd30, 0dBFF0000000000000, 0d3FF0000000000000, %p5;
	add.s32 	%r28, %r37, -1;
	min.u32 	%r6, %r36, %r28;
	and.b32  	%r29, %r6, 3;
	setp.eq.s32 	%p6, %r29, 3;
	@%p6 bra 	$L__BB0_5;
	add.s64 	%rd3, %rd1, -8;
	cvt.s64.s32 	%rd4, %r5;
	add.s32 	%r30, %r6, 1;
	and.b32  	%r31, %r30, 3;
	neg.s32 	%r33, %r31;
$L__BB0_4:
	.pragma "nounroll";
	cvt.s64.s32 	%rd19, %r37;
	add.s64 	%rd20, %rd4, %rd19;
	shl.b64 	%rd21, %rd20, 3;
	add.s64 	%rd22, %rd3, %rd21;
	add.s32 	%r37, %r37, -1;
	add.f64 	%fd16, %fd30, %fd29;
	st.global.f64 	[%rd22], %fd16;
	add.s32 	%r36, %r36, -1;
	mul.f64 	%fd30, %fd30, %fd1;
	mul.f64 	%fd29, %fd29, %fd2;
	add.s32 	%r33, %r33, 1;
	setp.ne.s32 	%p7, %r33, 0;
	@%p7 bra 	$L__BB0_4;
$L__BB0_5:
	setp.lt.u32 	%p8, %r6, 3;
	@%p8 bra 	$L__BB0_8;
	add.s64 	%rd5, %rd1, -32;
	cvt.s64.s32 	%rd6, %r5;
	add.s32 	%r32, %r37, %r5;
	add.s32 	%r38, %r32, -1;
$L__BB0_7:
	cvt.s64.s32 	%rd23, %r37;
	add.s64 	%rd24, %rd6, %rd23;
	shl.b64 	%rd25, %rd24, 3;
	add.s64 	%rd26, %rd5, %rd25;
	mul.wide.s32 	%rd27, %r38, 8;
	add.s64 	%rd28, %rd1, %rd27;
	add.f64 	%fd17, %fd30, %fd29;
	st.global.f64 	[%rd28], %fd17;
	mul.f64 	%fd18, %fd30, %fd1;
	mul.f64 	%fd19, %fd29, %fd2;
	add.f64 	%fd20, %fd18, %fd19;
	st.global.f64 	[%rd28+-8], %fd20;
	mul.f64 	%fd21, %fd18, %fd1;
	mul.f64 	%fd22, %fd19, %fd2;
	add.f64 	%fd23, %fd21, %fd22;
	st.global.f64 	[%rd28+-16], %fd23;
	mul.f64 	%fd24, %fd21, %fd1;
	mul.f64 	%fd25, %fd22, %fd2;
	add.s32 	%r20, %r37, -4;
	add.f64 	%fd26, %fd24, %fd25;
	st.global.f64 	[%rd26], %fd26;
	add.s32 	%r21, %r36, -4;
	mul.f64 	%fd30, %fd24, %fd1;
	mul.f64 	%fd29, %fd25, %fd2;
	setp.gt.s32 	%p9, %r37, 4;
	setp.gt.s32 	%p10, %r36, 3;
	and.pred  	%p11, %p9, %p10;
	add.s32 	%r38, %r38, -4;
	mov.u32 	%r36, %r21;
	mov.u32 	%r37, %r20;
	@%p11 bra 	$L__BB0_7;
$L__BB0_8:
	ret;

}


// ===== COMPILED SASS (sm_100) =====

	.target	sm_100

	.elftype	@"ET_EXEC"


//--------------------- .note.nv.tkinfo           --------------------------
	.section	.note.nv.tkinfo,"",@"SHT_NOTE"
	.sectionflags	@"SHF_NOTE_NV_TKINFO"
	.tkinfo
        /*0018*/ 	.word	0x00000002
        /*0030*/ 	.string	""
        /*0030*/ 	.string	"ptxas"
        /*0030*/ 	.string	"Cuda compilation tools, release 13.0, V13.0.88"
        /*0030*/ 	.string	"Build cuda_13.0.r13.0/compiler.36424714_0"
        /*0030*/ 	.string	"-arch sm_100 -m 64 "



//--------------------- .note.nv.cuinfo           --------------------------
	.section	.note.nv.cuinfo,"",@"SHT_NOTE"
	.sectionflags	@"SHF_NOTE_NV_CUINFO"
        /*0018*/ 	.short	0x0002
        /*001a*/ 	.short	0x0064
        /*001c*/ 	.short	0x0082
	.zero		2


//--------------------- .nv.info                  --------------------------
	.section	.nv.info,"",@"SHT_CUDA_INFO"
	.align	4


	//----- nvinfo : EIATTR_REGCOUNT
	.align		4
        /*0000*/ 	.byte	0x04, 0x2f
        /*0002*/ 	.short	(.L_1 - .L_0)
	.align		4
.L_0:
        /*0004*/ 	.word	index@(_Z17dVdM_lastlayer_m1PdPKdPKiS1_S1_S3_)
        /*0008*/ 	.word	0x00000020


	//----- nvinfo : EIATTR_FRAME_SIZE
	.align		4
.L_1:
        /*000c*/ 	.byte	0x04, 0x11
        /*000e*/ 	.short	(.L_3 - .L_2)
	.align		4
.L_2:
        /*0010*/ 	.word	index@(_Z17dVdM_lastlayer_m1PdPKdPKiS1_S1_S3_)
        /*0014*/ 	.word	0x00000000


	//----- nvinfo : EIATTR_MIN_STACK_SIZE
	.align		4
.L_3:
        /*0018*/ 	.byte	0x04, 0x12
        /*001a*/ 	.short	(.L_5 - .L_4)
	.align		4
.L_4:
        /*001c*/ 	.word	index@(_Z17dVdM_lastlayer_m1PdPKdPKiS1_S1_S3_)
        /*0020*/ 	.word	0x00000000
.L_5:


//--------------------- .nv.compat                --------------------------
	.section	.nv.compat,"",@"SHT_CUDA_COMPAT_INFO"
	.align	4
        /*0000*/ 	.byte	0x02, 0x09, 0x00, 0x00, 0x02, 0x02, 0x01, 0x00, 0x02, 0x05, 0x05, 0x00, 0x03, 0x07, 0x01, 0x01
        /*0010*/ 	.byte	0x02, 0x03, 0x00, 0x00, 0x02, 0x06, 0x01, 0x00, 0x04, 0x0b, 0x08, 0x00, 0x01, 0x00, 0x00, 0x00
        /*0020*/ 	.byte	0x00, 0x00, 0x00, 0x00


//--------------------- .nv.info._Z17dVdM_lastlayer_m1PdPKdPKiS1_S1_S3_ --------------------------
	.section	.nv.info._Z17dVdM_lastlayer_m1PdPKdPKiS1_S1_S3_,"",@"SHT_CUDA_INFO"
	.sectionflags	@""
	.align	4


	//----- nvinfo : EIATTR_CUDA_API_VERSION
	.align		4
        /*0000*/ 	.byte	0x04, 0x37
        /*0002*/ 	.short	(.L_7 - .L_6)
.L_6:
        /*0004*/ 	.word	0x00000082


	//----- nvinfo : EIATTR_KPARAM_INFO
	.align		4
.L_7:
        /*0008*/ 	.byte	0x04, 0x17
        /*000a*/ 	.short	(.L_9 - .L_8)
.L_8:
        /*000c*/ 	.word	0x00000000
        /*0010*/ 	.short	0x0005
        /*0012*/ 	.short	0x0028
        /*0014*/ 	.byte	0x00, 0xf5, 0x21, 0x00


	//----- nvinfo : EIATTR_KPARAM_INFO
	.align		4
.L_9:
        /*0018*/ 	.byte	0x04, 0x17
        /*001a*/ 	.short	(.L_11 - .L_10)
.L_10:
        /*001c*/ 	.word	0x00000000
        /*0020*/ 	.short	0x0004
        /*0022*/ 	.short	0x0020
        /*0024*/ 	.byte	0x00, 0xf5, 0x21, 0x00


	//----- nvinfo : EIATTR_KPARAM_INFO
	.align		4
.L_11:
        /*0028*/ 	.byte	0x04, 0x17
        /*002a*/ 	.short	(.L_13 - .L_12)
.L_12:
        /*002c*/ 	.word	0x00000000
        /*0030*/ 	.short	0x0003
        /*0032*/ 	.short	0x0018
        /*0034*/ 	.byte	0x00, 0xf5, 0x21, 0x00


	//----- nvinfo : EIATTR_KPARAM_INFO
	.align		4
.L_13:
        /*0038*/ 	.byte	0x04, 0x17
        /*003a*/ 	.short	(.L_15 - .L_14)
.L_14:
        /*003c*/ 	.word	0x00000000
        /*0040*/ 	.short	0x0002
        /*0042*/ 	.short	0x0010
        /*0044*/ 	.byte	0x00, 0xf5, 0x21, 0x00


	//----- nvinfo : EIATTR_KPARAM_INFO
	.align		4
.L_15:
        /*0048*/ 	.byte	0x04, 0x17
        /*004a*/ 	.short	(.L_17 - .L_16)
.L_16:
        /*004c*/ 	.word	0x00000000
        /*0050*/ 	.short	0x0001
        /*0052*/ 	.short	0x0008
        /*0054*/ 	.byte	0x00, 0xf5, 0x21, 0x00


	//----- nvinfo : EIATTR_KPARAM_INFO
	.align		4
.L_17:
        /*0058*/ 	.byte	0x04, 0x17
        /*005a*/ 	.short	(.L_19 - .L_18)
.L_18:
        /*005c*/ 	.word	0x00000000
        /*0060*/ 	.short	0x0000
        /*0062*/ 	.short	0x0000
        /*0064*/ 	.byte	0x00, 0xf5, 0x21, 0x00


	//----- nvinfo : EIATTR_SPARSE_MMA_MASK
	.align		4
.L_19:
        /*0068*/ 	.byte	0x03, 0x50
        /*006a*/ 	.short	0x0000


	//----- nvinfo : EIATTR_MAXREG_COUNT
	.align		4
        /*006c*/ 	.byte	0x03, 0x1b
        /*006e*/ 	.short	0x00ff


	//----- nvinfo : EIATTR_MERCURY_ISA_VERSION
	.align		4
        /*0070*/ 	.byte	0x03, 0x5f
        /*0072*/ 	.short	0x0101


	//----- nvinfo : EIATTR_VRC_CTA_INIT_COUNT
	.align		4
        /*0074*/ 	.byte	0x02, 0x4a
	.zero		1
	.zero		1


	//----- nvinfo : EIATTR_EXIT_INSTR_OFFSETS
	.align		4
        /*0078*/ 	.byte	0x04, 0x1c
        /*007a*/ 	.short	(.L_21 - .L_20)


	//   ....[0]....
.L_20:
        /*007c*/ 	.word	0x00000140


	//   ....[1]....
        /*0080*/ 	.word	0x000001c0


	//   ....[2]....
        /*0084*/ 	.word	0x00000420


	//   ....[3]....
        /*0088*/ 	.word	0x00000630


	//----- nvinfo : EIATTR_CRS_STACK_SIZE
	.align		4
.L_21:
        /*008c*/ 	.byte	0x04, 0x1e
        /*008e*/ 	.short	(.L_23 - .L_22)
.L_22:
        /*0090*/ 	.word	0x00000000


	//----- nvinfo : EIATTR_CBANK_PARAM_SIZE
	.align		4
.L_23:
        /*0094*/ 	.byte	0x03, 0x19
        /*0096*/ 	.short	0x0030


	//----- nvinfo : EIATTR_PARAM_CBANK
	.align		4
        /*0098*/ 	.byte	0x04, 0x0a
        /*009a*/ 	.short	(.L_25 - .L_24)
	.align		4
.L_24:
        /*009c*/ 	.word	index@(.nv.constant0._Z17dVdM_lastlayer_m1PdPKdPKiS1_S1_S3_)
        /*00a0*/ 	.short	0x0380
        /*00a2*/ 	.short	0x0030


	//----- nvinfo : EIATTR_SW_WAR
	.align		4
.L_25:
        /*00a4*/ 	.byte	0x04, 0x36
        /*00a6*/ 	.short	(.L_27 - .L_26)
.L_26:
        /*00a8*/ 	.word	0x00000008
.L_27:


//--------------------- .nv.callgraph             --------------------------
	.section	.nv.callgraph,"",@"SHT_CUDA_CALLGRAPH"
	.align	4
	.sectionentsize	8
	.align		4
        /*0000*/ 	.word	0x00000000
	.align		4
        /*0004*/ 	.word	0xffffffff
	.align		4
        /*0008*/ 	.word	0x00000000
	.align		4
        /*000c*/ 	.word	0xfffffffe
	.align		4
        /*0010*/ 	.word	0x00000000
	.align		4
        /*0014*/ 	.word	0xfffffffd
	.align		4
        /*0018*/ 	.word	0x00000000
	.align		4
        /*001c*/ 	.word	0xfffffffc


//--------------------- .text._Z17dVdM_lastlayer_m1PdPKdPKiS1_S1_S3_ --------------------------
	.section	.text._Z17dVdM_lastlayer_m1PdPKdPKiS1_S1_S3_,"ax",@progbits
	.align	128
        .global         _Z17dVdM_lastlayer_m1PdPKdPKiS1_S1_S3_
        .type           _Z17dVdM_lastlayer_m1PdPKdPKiS1_S1_S3_,@function
        .size           _Z17dVdM_lastlayer_m1PdPKdPKiS1_S1_S3_,(.L_x_5 - _Z17dVdM_lastlayer_m1PdPKdPKiS1_S1_S3_)
        .other          _Z17dVdM_lastlayer_m1PdPKdPKiS1_S1_S3_,@"STO_CUDA_ENTRY STV_DEFAULT"
_Z17dVdM_lastlayer_m1PdPKdPKiS1_S1_S3_:
.text._Z17dVdM_lastlayer_m1PdPKdPKiS1_S1_S3_:
[----:B------:R-:W-:Y:S08]  /*0000*/  LDC R1, c[0x0][0x37c] ;  /* 0x0000df00ff017b82 */ /* 0x000ff00000000800 */
[----:B------:R-:W0:Y:S01]  /*0010*/  LDC.64 R2, c[0x0][0x3a8] ;  /* 0x0000ea00ff027b82 */ /* 0x000e220000000a00 */
[----:B------:R-:W0:Y:S07]  /*0020*/  LDCU.64 UR6, c[0x0][0x358] ;  /* 0x00006b00ff0677ac */ /* 0x000e2e0008000a00 */
[----:B------:R-:W1:Y:S01]  /*0030*/  LDC.64 R8, c[0x0][0x3a0] ;  /* 0x0000e800ff087b82 */ /* 0x000e620000000a00 */
[----:B0-----:R-:W2:Y:S04]  /*0040*/  LDG.E R25, desc[UR6][R2.64+0x4] ;  /* 0x0000040602197981 */ /* 0x001ea8000c1e1900 */
[----:B------:R-:W3:Y:S04]  /*0050*/  LDG.E R22, desc[UR6][R2.64+0x8] ;  /* 0x0000080602167981 */ /* 0x000ee8000c1e1900 */
[----:B------:R-:W4:Y:S04]  /*0060*/  LDG.E R24, desc[UR6][R2.64] ;  /* 0x0000000602187981 */ /* 0x000f28000c1e1900 */
[----:B-1----:R-:W5:Y:S04]  /*0070*/  LDG.E.64 R4, desc[UR6][R8.64+0x8] ;  /* 0x0000080608047981 */ /* 0x002f68000c1e1b00 */
[----:B------:R-:W5:Y:S01]  /*0080*/  LDG.E.64 R6, desc[UR6][R8.64+0x10] ;  /* 0x0000100608067981 */ /* 0x000f62000c1e1b00 */
[----:B------:R-:W0:Y:S01]  /*0090*/  S2UR UR4, SR_CTAID.X ;  /* 0x00000000000479c3 */ /* 0x000e220000002500 */
[----:B------:R-:W0:Y:S07]  /*00a0*/  S2R R0, SR_TID.X ;  /* 0x0000000000007919 */ /* 0x000e2e0000002100 */
[----:B------:R-:W0:Y:S08]  /*00b0*/  LDC R11, c[0x0][0x360] ;  /* 0x0000d800ff0b7b82 */ /* 0x000e300000000800 */
[----:B------:R-:W1:Y:S01]  /*00c0*/  S2UR UR5, SR_CgaCtaId ;  /* 0x00000000000579c3 */ /* 0x000e620000008800 */
[----:B0-----:R-:W-:Y:S01]  /*00d0*/  IMAD R11, R11, UR4, R0 ;  /* 0x000000040b0b7c24 */ /* 0x001fe2000f8e0200 */
[----:B------:R-:W-:-:S02]  /*00e0*/  UMOV UR4, 0x400 ;  /* 0x0000040000047882 */ /* 0x000fc40000000000 */
[----:B-1----:R-:W-:Y:S02]  /*00f0*/  ULEA UR4, UR5, UR4, 0x18 ;  /* 0x0000000405047291 */ /* 0x002fe4000f8ec0ff */
[----:B--2---:R-:W-:-:S07]  /*0100*/  ISETP.GE.AND P0, PT, R11, R25, PT ;  /* 0x000000190b00720c */ /* 0x004fce0003f06270 */
[----:B---3--:R0:W-:Y:S04]  /*0110*/  STS [UR4+0x8], R22 ;  /* 0x00000816ff007988 */ /* 0x0081e80008000804 */
[----:B----4-:R0:W-:Y:S04]  /*0120*/  STS.64 [UR4], R24 ;  /* 0x00000018ff007988 */ /* 0x0101e80008000a04 */
[----:B-----5:R0:W-:Y:S01]  /*0130*/  STS.128 [UR4+0x10], R4 ;  /* 0x00001004ff007988 */ /* 0x0201e20008000c04 */
[----:B------:R-:W-:Y:S05]  /*0140*/  @P0 EXIT ;  /* 0x000000000000094d */ /* 0x000fea0003800000 */
[----:B------:R-:W1:Y:S08]  /*0150*/  LDC.64 R2, c[0x0][0x390] ;  /* 0x0000e400ff027b82 */ /* 0x000e700000000a00 */
[----:B------:R-:W2:Y:S01]  /*0160*/  LDC.64 R8, c[0x0][0x398] ;  /* 0x0000e600ff087b82 */ /* 0x000ea20000000a00 */
[----:B-1----:R-:W-:-:S05]  /*0170*/  IMAD.WIDE R2, R11, 0x4, R2 ;  /* 0x000000040b027825 */ /* 0x002fca00078e0202 */
[----:B------:R-:W3:Y:S01]  /*0180*/  LDG.E R27, desc[UR6][R2.64] ;  /* 0x00000006021b7981 */ /* 0x000ee2000c1e1900 */
[----:B------:R-:W-:Y:S01]  /*0190*/  ISETP.GE.AND P0, PT, R22, RZ, PT ;  /* 0x000000ff1600720c */ /* 0x000fe20003f06270 */
[----:B--2---:R-:W-:-:S03]  /*01a0*/  IMAD.WIDE R8, R11, 0x8, R8 ;  /* 0x000000080b087825 */ /* 0x004fc600078e0208 */
[----:B---3--:R-:W-:-:S13]  /*01b0*/  ISETP.LT.OR P0, PT, R27, 0x1, !P0 ;  /* 0x000000011b00780c */ /* 0x008fda0004701670 */
[----:B------:R-:W-:Y:S05]  /*01c0*/  @P0 EXIT ;  /* 0x000000000000094d */ /* 0x000fea0003800000 */
[----:B------:R-:W2:Y:S01]  /*01d0*/  LDG.E.64 R8, desc[UR6][R8.64] ;  /* 0x0000000608087981 */ /* 0x000ea2000c1e1b00 */
[----:B------:R-:W-:Y:S01]  /*01e0*/  VIADDMNMX.U32 R2, R27, 0xffffffff, R22, PT ;  /* 0xffffffff1b027846 */ /* 0x000fe20003800016 */
[----:B------:R-:W-:Y:S01]  /*01f0*/  IMAD.MOV.U32 R14, RZ, RZ, 0x3ff00000 ;  /* 0x3ff00000ff0e7424 */ /* 0x000fe200078e00ff */
[----:B------:R-:W-:Y:S01]  /*0200*/  BSSY.RECONVERGENT B0, `(.L_x_0) ;  /* 0x0000021000007945 */ /* 0x000fe20003800200 */
[----:B0-----:R-:W-:Y:S01]  /*0210*/  IMAD R24, R24, R11, RZ ;  /* 0x0000000b18187224 */ /* 0x001fe200078e02ff */
[C---:B------:R-:W-:Y:S01]  /*0220*/  LOP3.LUT R0, R2.reuse, 0x3, RZ, 0xc0, !PT ;  /* 0x0000000302007812 */ /* 0x040fe200078ec0ff */
[----:B------:R-:W-:Y:S01]  /*0230*/  IMAD.MOV.U32 R16, RZ, RZ, RZ ;  /* 0x000000ffff107224 */ /* 0x000fe200078e00ff */
[----:B------:R-:W-:Y:S02]  /*0240*/  ISETP.GE.U32.AND P0, PT, R2, 0x3, PT ;  /* 0x000000030200780c */ /* 0x000fe40003f06070 */
[----:B------:R-:W-:Y:S01]  /*0250*/  ISETP.NE.AND P2, PT, R0, 0x3, PT ;  /* 0x000000030000780c */ /* 0x000fe20003f45270 */
[----:B--2---:R-:W-:Y:S01]  /*0260*/  DSETP.GEU.AND P1, PT, R8, RZ, PT ;  /* 0x000000ff0800722a */ /* 0x004fe20003f2e000 */
[----:B------:R-:W0:Y:S05]  /*0270*/  LDC.64 R8, c[0x0][0x380] ;  /* 0x0000e000ff087b82 */ /* 0x000e2a0000000a00 */
[----:B------:R-:W-:-:S02]  /*0280*/  FSEL R17, R14, -1.875, !P1 ;  /* 0xbff000000e117808 */ /* 0x000fc40004800000 */
[----:B------:R-:W-:Y:S01]  /*0290*/  FSEL R15, -R14, 1.875, !P1 ;  /* 0x3ff000000e0f7808 */ /* 0x000fe20004800100 */
[----:B------:R-:W-:-:S03]  /*02a0*/  IMAD.MOV.U32 R14, RZ, RZ, RZ ;  /* 0x000000ffff0e7224 */ /* 0x000fc600078e00ff */
[----:B------:R-:W-:Y:S05]  /*02b0*/  @!P2 BRA `(.L_x_1) ;  /* 0x000000000054a947 */ /* 0x000fea0003800000 */
[----:B------:R-:W-:Y:S02]  /*02c0*/  VIADD R0, R2, 0x1 ;  /* 0x0000000102007836 */ /* 0x000fe40000000000 */
[----:B------:R-:W-:Y:S02]  /*02d0*/  IMAD.MOV.U32 R2, RZ, RZ, -0x8 ;  /* 0xfffffff8ff027424 */ /* 0x000fe400078e00ff */
[----:B------:R-:W-:Y:S01]  /*02e0*/  IMAD.MOV.U32 R3, RZ, RZ, -0x1 ;  /* 0xffffffffff037424 */ /* 0x000fe200078e00ff */
[----:B------:R-:W-:Y:S01]  /*02f0*/  LOP3.LUT R0, R0, 0x3, RZ, 0xc0, !PT ;  /* 0x0000000300007812 */ /* 0x000fe200078ec0ff */
[----:B0-----:R-:W-:-:S04]  /*0300*/  IMAD.WIDE.U32 R2, R8, 0x1, R2 ;  /* 0x0000000108027825 */ /* 0x001fc800078e0002 */
[----:B------:R-:W-:Y:S02]  /*0310*/  IMAD.MOV R0, RZ, RZ, -R0 ;  /* 0x000000ffff007224 */ /* 0x000fe400078e0a00 */
[----:B------:R-:W-:-:S07]  /*0320*/  IMAD.IADD R20, R3, 0x1, R9 ;  /* 0x0000000103147824 */ /* 0x000fce00078e0209 */
.L_x_2:
[----:B-1----:R-:W-:Y:S01]  /*0330*/  SHF.R.S32.HI R11, RZ, 0x1f, R27 ;  /* 0x0000001fff0b7819 */ /* 0x002fe2000001141b */
[----:B------:R-:W-:Y:S01]  /*0340*/  DADD R12, R14, R16 ;  /* 0x000000000e0c7229 */ /* 0x000fe20000000010 */
[----:B------:R-:W-:Y:S01]  /*0350*/  IADD3 R19, P1, PT, R24, R27, RZ ;  /* 0x0000001b18137210 */ /* 0x000fe20007f3e0ff */
[----:B------:R-:W-:Y:S01]  /*0360*/  VIADD R0, R0, 0x1 ;  /* 0x0000000100007836 */ /* 0x000fe20000000000 */
[----:B------:R-:W-:Y:S01]  /*0370*/  DMUL R14, R4, R14 ;  /* 0x0000000e040e7228 */ /* 0x000fe20000000000 */
[----:B------:R-:W-:Y:S01]  /*0380*/  VIADD R22, R22, 0xffffffff ;  /* 0xffffffff16167836 */ /* 0x000fe20000000000 */
[----:B------:R-:W-:Y:S01]  /*0390*/  LEA.HI.X.SX32 R18, R24, R11, 0x1, P1 ;  /* 0x0000000b18127211 */ /* 0x000fe200008f0eff */
[----:B------:R-:W-:Y:S01]  /*03a0*/  DMUL R16, R6, R16 ;  /* 0x0000001006107228 */ /* 0x000fe20000000000 */
[----:B------:R-:W-:Y:S01]  /*03b0*/  LEA R10, P1, R19, R2, 0x3 ;  /* 0x00000002130a7211 */ /* 0x000fe200078218ff */
[----:B------:R-:W-:-:S03]  /*03c0*/  VIADD R27, R27, 0xffffffff ;  /* 0xffffffff1b1b7836 */ /* 0x000fc60000000000 */
[----:B------:R-:W-:Y:S02]  /*03d0*/  LEA.HI.X R11, R19, R20, R18, 0x3, P1 ;  /* 0x00000014130b7211 */ /* 0x000fe400008f1c12 */
[----:B------:R-:W-:-:S03]  /*03e0*/  ISETP.NE.AND P1, PT, R0, RZ, PT ;  /* 0x000000ff0000720c */ /* 0x000fc60003f25270 */
[----:B------:R1:W-:Y:S10]  /*03f0*/  STG.E.64 desc[UR6][R10.64], R12 ;  /* 0x0000000c0a007986 */ /* 0x0003f4000c101b06 */
[----:B------:R-:W-:Y:S05]  /*0400*/  @P1 BRA `(.L_x_2) ;  /* 0xfffffffc00c81947 */ /* 0x000fea000383ffff */
.L_x_1:
[----:B------:R-:W-:Y:S05]  /*0410*/  BSYNC.RECONVERGENT B0 ;  /* 0x0000000000007941 */ /* 0x000fea0003800200 */
.L_x_0:
[----:B------:R-:W-:Y:S05]  /*0420*/  @!P0 EXIT ;  /* 0x000000000000894d */ /* 0x000fea0003800000 */
[----:B------:R-:W2:Y:S01]  /*0430*/  LDC.64 R2, c[0x0][0x380] ;  /* 0x0000e000ff027b82 */ /* 0x000ea20000000a00 */
[----:B0-----:R-:W-:Y:S02]  /*0440*/  IADD3 R25, P0, PT, R8, -0x20, RZ ;  /* 0xffffffe008197810 */ /* 0x001fe40007f1e0ff */
[----:B------:R-:W-:Y:S02]  /*0450*/  IADD3 R23, PT, PT, R27, -0x1, R24 ;  /* 0xffffffff1b177810 */ /* 0x000fe40007ffe018 */
[----:B------:R-:W-:-:S09]  /*0460*/  IADD3.X R0, PT, PT, R9, -0x1, RZ, P0, !PT ;  /* 0xffffffff09007810 */ /* 0x000fd200007fe4ff */
.L_x_3:
[----:B01----:R-:W-:Y:S01]  /*0470*/  DMUL R12, R4, R14 ;  /* 0x0000000e040c7228 */ /* 0x003fe20000000000 */
[----:B------:R-:W-:Y:S01]  /*0480*/  SHF.R.S32.HI R21, RZ, 0x1f, R27 ;  /* 0x0000001fff157819 */ /* 0x000fe2000001141b */
[----:B------:R-:W-:Y:S01]  /*0490*/  DMUL R10, R6, R16 ;  /* 0x00000010060a7228 */ /* 0x000fe20000000000 */
[C---:B------:R-:W-:Y:S01]  /*04a0*/  IADD3 R19, P0, PT, R24.reuse, R27, RZ ;  /* 0x0000001b18137210 */ /* 0x040fe20007f1e0ff */
[----:B------:R-:W-:Y:S01]  /*04b0*/  DADD R28, R14, R16 ;  /* 0x000000000e1c7229 */ /* 0x000fe20000000010 */
[----:B--2---:R-:W-:Y:S01]  /*04c0*/  IMAD.WIDE R8, R23, 0x8, R2 ;  /* 0x0000000817087825 */ /* 0x004fe200078e0202 */
[----:B------:R-:W-:Y:S02]  /*04d0*/  ISETP.GT.AND P1, PT, R27, 0x4, PT ;  /* 0x000000041b00780c */ /* 0x000fe40003f24270 */
[----:B------:R-:W-:Y:S01]  /*04e0*/  DMUL R14, R4, R12 ;  /* 0x0000000c040e7228 */ /* 0x000fe20000000000 */
[----:B------:R-:W-:Y:S01]  /*04f0*/  LEA.HI.X.SX32 R21, R24, R21, 0x1, P0 ;  /* 0x0000001518157211 */ /* 0x000fe200000f0eff */
[----:B------:R-:W-:Y:S01]  /*0500*/  DMUL R16, R6, R10 ;  /* 0x0000000a06107228 */ /* 0x000fe20000000000 */
[----:B------:R-:W-:Y:S01]  /*0510*/  LEA R18, P0, R19, R25, 0x3 ;  /* 0x0000001913127211 */ /* 0x000fe200078018ff */
[----:B------:R-:W-:Y:S01]  /*0520*/  DADD R10, R12, R10 ;  /* 0x000000000c0a7229 */ /* 0x000fe2000000000a */
[----:B------:R0:W-:Y:S01]  /*0530*/  STG.E.64 desc[UR6][R8.64], R28 ;  /* 0x0000001c08007986 */ /* 0x0001e2000c101b06 */
[----:B------:R-:W-:Y:S01]  /*0540*/  VIADD R27, R27, 0xfffffffc ;  /* 0xfffffffc1b1b7836 */ /* 0x000fe20000000000 */
[----:B------:R-:W-:Y:S01]  /*0550*/  LEA.HI.X R19, R19, R0, R21, 0x3, P0 ;  /* 0x0000000013137211 */ /* 0x000fe200000f1c15 */
[----:B------:R-:W-:Y:S01]  /*0560*/  VIADD R23, R23, 0xfffffffc ;  /* 0xfffffffc17177836 */ /* 0x000fe20000000000 */
[C---:B------:R-:W-:Y:S01]  /*0570*/  ISETP.GT.AND P0, PT, R22.reuse, 0x3, PT ;  /* 0x000000031600780c */ /* 0x040fe20003f04270 */
[----:B------:R-:W-:Y:S01]  /*0580*/  DADD R12, R14, R16 ;  /* 0x000000000e0c7229 */ /* 0x000fe20000000010 */
[----:B------:R0:W-:Y:S01]  /*0590*/  STG.E.64 desc[UR6][R8.64+-0x8], R10 ;  /* 0xfffff80a08007986 */ /* 0x0001e2000c101b06 */
[----:B------:R-:W-:Y:S01]  /*05a0*/  DMUL R14, R4, R14 ;  /* 0x0000000e040e7228 */ /* 0x000fe20000000000 */
[----:B------:R-:W-:Y:S01]  /*05b0*/  VIADD R22, R22, 0xfffffffc ;  /* 0xfffffffc16167836 */ /* 0x000fe20000000000 */
[----:B------:R-:W-:-:S03]  /*05c0*/  DMUL R16, R6, R16 ;  /* 0x0000001006107228 */ /* 0x000fc60000000000 */
[----:B------:R0:W-:Y:S05]  /*05d0*/  STG.E.64 desc[UR6][R8.64+-0x10], R12 ;  /* 0xfffff00c08007986 */ /* 0x0001ea000c101b06 */
[----:B------:R-:W-:Y:S02]  /*05e0*/  DADD R20, R14, R16 ;  /* 0x000000000e147229 */ /* 0x000fe40000000010 */
[----:B------:R-:W-:Y:S02]  /*05f0*/  DMUL R14, R4, R14 ;  /* 0x0000000e040e7228 */ /* 0x000fe40000000000 */
[----:B------:R-:W-:-:S03]  /*0600*/  DMUL R16, R6, R16 ;  /* 0x0000001006107228 */ /* 0x000fc60000000000 */
[----:B------:R0:W-:Y:S01]  /*0610*/  STG.E.64 desc[UR6][R18.64], R20 ;  /* 0x0000001412007986 */ /* 0x0001e2000c101b06 */
[----:B------:R-:W-:Y:S07]  /*0620*/  @P0 BRA P1, `(.L_x_3) ;  /* 0xfffffffc00900947 */ /* 0x000fee000083ffff */
[----:B------:R-:W-:Y:S05]  /*0630*/  EXIT ;  /* 0x000000000000794d */ /* 0x000fea0003800000 */
.L_x_4:
[----:B------:R-:W-:-:S00]  /*0640*/  BRA `(.L_x_4) ;  /* 0xfffffffc00fc7947 */ /* 0x000fc0000383ffff */
[----:B------:R-:W-:-:S00]  /*0650*/  NOP ;  /* 0x0000000000007918 */ /* 0x000fc00000000000 */
        /* <DEDUP_REMOVED lines=10> */
.L_x_5:


//--------------------- .nv.shared._Z17dVdM_lastlayer_m1PdPKdPKiS1_S1_S3_ --------------------------
	.section	.nv.shared._Z17dVdM_lastlayer_m1PdPKdPKiS1_S1_S3_,"aw",@nobits
	.sectionflags	@""
	.align	8
.nv.shared._Z17dVdM_lastlayer_m1PdPKdPKiS1_S1_S3_:
	.zero		1056


//--------------------- .nv.shared.reserved.0     --------------------------
	.section	.nv.shared.reserved.0,"aw",@nobits
	.weak		__nv_reservedSMEM_offset_0_alias
	.size		__nv_reservedSMEM_offset_0_alias, 0, 64
	.other		__nv_reservedSMEM_offset_0_alias,@"STO_CUDA_RESERVED_SHARED STV_DEFAULT"
__nv_reservedSMEM_offset_0_alias:
	.zero		0
	.zero		64


//--------------------- .nv.constant0._Z17dVdM_lastlayer_m1PdPKdPKiS1_S1_S3_ --------------------------
	.section	.nv.constant0._Z17dVdM_lastlayer_m1PdPKdPKiS1_S1_S3_,"a",@progbits
	.sectionflags	@""
	.align	4
.nv.constant0._Z17dVdM_lastlayer_m1PdPKdPKiS1_S1_S3_:
	.zero		944


//--------------------- SYMBOLS --------------------------

	.type		.nv.reservedSmem.offset0,@object
	.size		.nv.reservedSmem.offset0,0x4
	.type		.nv.reservedSmem.cap,@object
	.size		.nv.reservedSmem.cap,0x4
